//
// Generated by NVIDIA NVVM Compiler
//
// Compiler Build ID: CL-36424714
// Cuda compilation tools, release 13.0, V13.0.88
// Based on NVVM 20.0.0
//

.version 9.0
.target sm_100
.address_size 64

.global .align 8 .b8 global_storage[960000];
.global .align 4 .u32 counter;
.const .align 8 .b8 const_grid[240];
.const .align 8 .b8 const_c[800];
.const .align 8 .b8 const_e[80];

.func _Z14recursive_funcPdS_i(
	.param .b64 _Z14recursive_funcPdS_i_param_0,
	.param .b64 _Z14recursive_funcPdS_i_param_1,
	.param .b32 _Z14recursive_funcPdS_i_param_2
)
{
	.local .align 16 .b8 	__local_depot0[160];
	.reg .b64 	%SP;
	.reg .b64 	%SPL;
	.reg .pred 	%p<24>;
	.reg .b32 	%r<4>;
	.reg .b64 	%rd<23>;
	.reg .b64 	%fd<97>;

	mov.u64 	%SPL, __local_depot0;
	cvta.local.u64 	%SP, %SPL;
	ld.param.u64 	%rd7, [_Z14recursive_funcPdS_i_param_0];
	ld.param.u64 	%rd8, [_Z14recursive_funcPdS_i_param_1];
	ld.param.u32 	%r2, [_Z14recursive_funcPdS_i_param_2];
	cvta.to.local.u64 	%rd1, %rd7;
	cvta.to.local.u64 	%rd2, %rd8;
	add.u64 	%rd3, %SPL, 0;
	setp.gt.s32 	%p1, %r2, 9;
	@%p1 bra 	$L__BB0_1;
	bra.uni 	$L__BB0_12;
$L__BB0_1:
	ld.local.f64 	%fd56, [%rd2];
	abs.f64 	%fd57, %fd56;
	ld.const.f64 	%fd58, [const_e];
	setp.gt.f64 	%p14, %fd57, %fd58;
	@%p14 bra 	$L__BB0_26;
	ld.local.f64 	%fd59, [%rd2+8];
	abs.f64 	%fd60, %fd59;
	ld.const.f64 	%fd61, [const_e+8];
	setp.gt.f64 	%p15, %fd60, %fd61;
	@%p15 bra 	$L__BB0_26;
	ld.local.f64 	%fd62, [%rd2+16];
	abs.f64 	%fd63, %fd62;
	ld.const.f64 	%fd64, [const_e+16];
	setp.gt.f64 	%p16, %fd63, %fd64;
	@%p16 bra 	$L__BB0_26;
	ld.local.f64 	%fd65, [%rd2+24];
	abs.f64 	%fd66, %fd65;
	ld.const.f64 	%fd67, [const_e+24];
	setp.gt.f64 	%p17, %fd66, %fd67;
	@%p17 bra 	$L__BB0_26;
	ld.local.f64 	%fd68, [%rd2+32];
	abs.f64 	%fd69, %fd68;
	ld.const.f64 	%fd70, [const_e+32];
	setp.gt.f64 	%p18, %fd69, %fd70;
	@%p18 bra 	$L__BB0_26;
	ld.local.f64 	%fd71, [%rd2+40];
	abs.f64 	%fd72, %fd71;
	ld.const.f64 	%fd73, [const_e+40];
	setp.gt.f64 	%p19, %fd72, %fd73;
	@%p19 bra 	$L__BB0_26;
	ld.local.f64 	%fd74, [%rd2+48];
	abs.f64 	%fd75, %fd74;
	ld.const.f64 	%fd76, [const_e+48];
	setp.gt.f64 	%p20, %fd75, %fd76;
	@%p20 bra 	$L__BB0_26;
	ld.local.f64 	%fd77, [%rd2+56];
	abs.f64 	%fd78, %fd77;
	ld.const.f64 	%fd79, [const_e+56];
	setp.gt.f64 	%p21, %fd78, %fd79;
	@%p21 bra 	$L__BB0_26;
	ld.local.f64 	%fd80, [%rd2+64];
	abs.f64 	%fd81, %fd80;
	ld.const.f64 	%fd82, [const_e+64];
	setp.gt.f64 	%p22, %fd81, %fd82;
	@%p22 bra 	$L__BB0_26;
	ld.local.f64 	%fd83, [%rd2+72];
	abs.f64 	%fd84, %fd83;
	ld.const.f64 	%fd85, [const_e+72];
	setp.gt.f64 	%p23, %fd84, %fd85;
	@%p23 bra 	$L__BB0_26;
	atom.global.add.u32 	%r3, [counter], 1;
	ld.local.f64 	%fd86, [%rd1];
	mul.wide.s32 	%rd20, %r3, 80;
	mov.u64 	%rd21, global_storage;
	add.s64 	%rd22, %rd21, %rd20;
	st.global.f64 	[%rd22], %fd86;
	ld.local.f64 	%fd87, [%rd1+8];
	st.global.f64 	[%rd22+8], %fd87;
	ld.local.f64 	%fd88, [%rd1+16];
	st.global.f64 	[%rd22+16], %fd88;
	ld.local.f64 	%fd89, [%rd1+24];
	st.global.f64 	[%rd22+24], %fd89;
	ld.local.f64 	%fd90, [%rd1+32];
	st.global.f64 	[%rd22+32], %fd90;
	ld.local.f64 	%fd91, [%rd1+40];
	st.global.f64 	[%rd22+40], %fd91;
	ld.local.f64 	%fd92, [%rd1+48];
	st.global.f64 	[%rd22+48], %fd92;
	ld.local.f64 	%fd93, [%rd1+56];
	st.global.f64 	[%rd22+56], %fd93;
	ld.local.f64 	%fd94, [%rd1+64];
	st.global.f64 	[%rd22+64], %fd94;
	ld.local.f64 	%fd95, [%rd1+72];
	st.global.f64 	[%rd22+72], %fd95;
	bra.uni 	$L__BB0_26;
$L__BB0_12:
	mul.wide.s32 	%rd10, %r2, 24;
	mov.u64 	%rd11, const_grid;
	add.s64 	%rd12, %rd11, %rd10;
	ld.const.f64 	%fd96, [%rd12];
	ld.const.f64 	%fd2, [%rd12+8];
	add.s64 	%rd4, %rd12, 16;
	setp.geu.f64 	%p2, %fd96, %fd2;
	@%p2 bra 	$L__BB0_26;
	ld.const.f64 	%fd3, [%rd4];
	mul.wide.s32 	%rd13, %r2, 8;
	mov.u64 	%rd14, const_c;
	add.s64 	%rd5, %rd14, %rd13;
	add.u64 	%rd15, %SP, 80;
	add.u64 	%rd16, %SPL, 80;
	add.s64 	%rd6, %rd16, %rd13;
	add.s32 	%r1, %r2, 1;
	ld.const.f64 	%fd4, [%rd5];
	ld.const.f64 	%fd5, [const_e+8];
	ld.const.f64 	%fd6, [const_e+16];
	ld.const.f64 	%fd7, [const_e+24];
	ld.const.f64 	%fd8, [const_e+32];
	ld.const.f64 	%fd9, [const_e+40];
	ld.const.f64 	%fd10, [const_e+48];
	ld.const.f64 	%fd11, [const_e+56];
	ld.const.f64 	%fd12, [const_e+64];
	ld.const.f64 	%fd13, [const_e+72];
	ld.const.f64 	%fd18, [const_e];
	add.u64 	%rd19, %SP, 0;
$L__BB0_14:
	ld.local.f64 	%fd16, [%rd2];
	fma.rn.f64 	%fd17, %fd96, %fd4, %fd16;
	st.local.f64 	[%rd3], %fd17;
	setp.gt.f64 	%p3, %fd17, %fd18;
	@%p3 bra 	$L__BB0_25;
	ld.local.f64 	%fd19, [%rd2+8];
	ld.const.f64 	%fd20, [%rd5+80];
	fma.rn.f64 	%fd21, %fd96, %fd20, %fd19;
	st.local.f64 	[%rd3+8], %fd21;
	setp.gt.f64 	%p4, %fd21, %fd5;
	@%p4 bra 	$L__BB0_25;
	ld.local.f64 	%fd22, [%rd2+16];
	ld.const.f64 	%fd23, [%rd5+160];
	fma.rn.f64 	%fd24, %fd96, %fd23, %fd22;
	st.local.f64 	[%rd3+16], %fd24;
	setp.gt.f64 	%p5, %fd24, %fd6;
	@%p5 bra 	$L__BB0_25;
	ld.local.f64 	%fd25, [%rd2+24];
	ld.const.f64 	%fd26, [%rd5+240];
	fma.rn.f64 	%fd27, %fd96, %fd26, %fd25;
	st.local.f64 	[%rd3+24], %fd27;
	setp.gt.f64 	%p6, %fd27, %fd7;
	@%p6 bra 	$L__BB0_25;
	ld.local.f64 	%fd28, [%rd2+32];
	ld.const.f64 	%fd29, [%rd5+320];
	fma.rn.f64 	%fd30, %fd96, %fd29, %fd28;
	st.local.f64 	[%rd3+32], %fd30;
	setp.gt.f64 	%p7, %fd30, %fd8;
	@%p7 bra 	$L__BB0_25;
	ld.local.f64 	%fd31, [%rd2+40];
	ld.const.f64 	%fd32, [%rd5+400];
	fma.rn.f64 	%fd33, %fd96, %fd32, %fd31;
	st.local.f64 	[%rd3+40], %fd33;
	setp.gt.f64 	%p8, %fd33, %fd9;
	@%p8 bra 	$L__BB0_25;
	ld.local.f64 	%fd34, [%rd2+48];
	ld.const.f64 	%fd35, [%rd5+480];
	fma.rn.f64 	%fd36, %fd96, %fd35, %fd34;
	st.local.f64 	[%rd3+48], %fd36;
	setp.gt.f64 	%p9, %fd36, %fd10;
	@%p9 bra 	$L__BB0_25;
	ld.local.f64 	%fd37, [%rd2+56];
	ld.const.f64 	%fd38, [%rd5+560];
	fma.rn.f64 	%fd39, %fd96, %fd38, %fd37;
	st.local.f64 	[%rd3+56], %fd39;
	setp.gt.f64 	%p10, %fd39, %fd11;
	@%p10 bra 	$L__BB0_25;
	ld.local.f64 	%fd40, [%rd2+64];
	ld.const.f64 	%fd41, [%rd5+640];
	fma.rn.f64 	%fd42, %fd96, %fd41, %fd40;
	st.local.f64 	[%rd3+64], %fd42;
	setp.gt.f64 	%p11, %fd42, %fd12;
	@%p11 bra 	$L__BB0_25;
	ld.local.f64 	%fd43, [%rd2+72];
	ld.const.f64 	%fd44, [%rd5+720];
	fma.rn.f64 	%fd45, %fd96, %fd44, %fd43;
	st.local.f64 	[%rd3+72], %fd45;
	setp.gt.f64 	%p12, %fd45, %fd13;
	@%p12 bra 	$L__BB0_25;
	ld.local.f64 	%fd46, [%rd1];
	ld.local.f64 	%fd47, [%rd1+8];
	cvta.to.local.u64 	%rd18, %rd15;
	st.local.v2.f64 	[%rd18], {%fd46, %fd47};
	ld.local.f64 	%fd48, [%rd1+16];
	ld.local.f64 	%fd49, [%rd1+24];
	st.local.v2.f64 	[%rd18+16], {%fd48, %fd49};
	ld.local.f64 	%fd50, [%rd1+32];
	ld.local.f64 	%fd51, [%rd1+40];
	st.local.v2.f64 	[%rd18+32], {%fd50, %fd51};
	ld.local.f64 	%fd52, [%rd1+48];
	ld.local.f64 	%fd53, [%rd1+56];
	st.local.v2.f64 	[%rd18+48], {%fd52, %fd53};
	ld.local.f64 	%fd54, [%rd1+64];
	ld.local.f64 	%fd55, [%rd1+72];
	st.local.v2.f64 	[%rd18+64], {%fd54, %fd55};
	st.local.f64 	[%rd6], %fd96;
	{ // callseq 0, 0
	.param .b64 param0;
	st.param.b64 	[param0], %rd15;
	.param .b64 param1;
	st.param.b64 	[param1], %rd19;
	.param .b32 param2;
	st.param.b32 	[param2], %r1;
	call.uni 
	_Z14recursive_funcPdS_i, 
	(
	param0, 
	param1, 
	param2
	);
	} // callseq 0
$L__BB0_25:
	add.f64 	%fd96, %fd3, %fd96;
	setp.lt.f64 	%p13, %fd96, %fd2;
	@%p13 bra 	$L__BB0_14;
$L__BB0_26:
	ret;

}
	// .globl	_Z14wrapper_kernelPdS_i
.visible .entry _Z14wrapper_kernelPdS_i(
	.param .u64 .ptr .align 1 _Z14wrapper_kernelPdS_i_param_0,
	.param .u64 .ptr .align 1 _Z14wrapper_kernelPdS_i_param_1,
	.param .u32 _Z14wrapper_kernelPdS_i_param_2
)
{
	.local .align 16 .b8 	__local_depot1[160];
	.reg .b64 	%SP;
	.reg .b64 	%SPL;
	.reg .pred 	%p<11>;
	.reg .b32 	%r<6>;
	.reg .b32 	%f<4>;
	.reg .b64 	%rd<11>;
	.reg .b64 	%fd<103>;

	mov.u64 	%SPL, __local_depot1;
	cvta.local.u64 	%SP, %SPL;
	ld.param.u64 	%rd4, [_Z14wrapper_kernelPdS_i_param_1];
	ld.param.u32 	%r1, [_Z14wrapper_kernelPdS_i_param_2];
	cvta.to.global.u64 	%rd1, %rd4;
	add.u64 	%rd5, %SP, 0;
	add.u64 	%rd2, %SPL, 0;
	ld.const.f64 	%fd4, [const_grid+16];
	mov.u32 	%r2, %ctaid.x;
	cvt.rn.f64.u32 	%fd5, %r2;
	ld.const.f64 	%fd6, [const_grid];
	fma.rn.f64 	%fd7, %fd4, %fd5, %fd6;
	cvt.rn.f32.f64 	%f1, %fd7;
	ld.const.f64 	%fd8, [const_grid+40];
	mov.u32 	%r3, %ctaid.y;
	cvt.rn.f64.u32 	%fd9, %r3;
	ld.const.f64 	%fd10, [const_grid+24];
	fma.rn.f64 	%fd11, %fd8, %fd9, %fd10;
	cvt.rn.f32.f64 	%f2, %fd11;
	ld.const.f64 	%fd12, [const_grid+64];
	mov.u32 	%r4, %ctaid.z;
	cvt.rn.f64.u32 	%fd13, %r4;
	ld.const.f64 	%fd14, [const_grid+48];
	fma.rn.f64 	%fd15, %fd12, %fd13, %fd14;
	cvt.rn.f32.f64 	%f3, %fd15;
	cvt.f64.f32 	%fd1, %f1;
	cvt.f64.f32 	%fd2, %f2;
	cvt.f64.f32 	%fd3, %f3;
	ld.global.f64 	%fd16, [%rd1];
	ld.const.f64 	%fd17, [const_c];
	fma.rn.f64 	%fd18, %fd17, %fd1, %fd16;
	ld.const.f64 	%fd19, [const_c+8];
	fma.rn.f64 	%fd20, %fd19, %fd2, %fd18;
	ld.const.f64 	%fd21, [const_c+16];
	fma.rn.f64 	%fd22, %fd21, %fd3, %fd20;
	st.local.f64 	[%rd2], %fd22;
	ld.const.f64 	%fd23, [const_e];
	setp.gt.f64 	%p1, %fd22, %fd23;
	@%p1 bra 	$L__BB1_11;
	ld.global.f64 	%fd24, [%rd1+8];
	ld.const.f64 	%fd25, [const_c+80];
	fma.rn.f64 	%fd26, %fd25, %fd1, %fd24;
	ld.const.f64 	%fd27, [const_c+88];
	fma.rn.f64 	%fd28, %fd27, %fd2, %fd26;
	ld.const.f64 	%fd29, [const_c+96];
	fma.rn.f64 	%fd30, %fd29, %fd3, %fd28;
	st.local.f64 	[%rd2+8], %fd30;
	ld.const.f64 	%fd31, [const_e+8];
	setp.gt.f64 	%p2, %fd30, %fd31;
	@%p2 bra 	$L__BB1_11;
	ld.global.f64 	%fd32, [%rd1+16];
	ld.const.f64 	%fd33, [const_c+160];
	fma.rn.f64 	%fd34, %fd33, %fd1, %fd32;
	ld.const.f64 	%fd35, [const_c+168];
	fma.rn.f64 	%fd36, %fd35, %fd2, %fd34;
	ld.const.f64 	%fd37, [const_c+176];
	fma.rn.f64 	%fd38, %fd37, %fd3, %fd36;
	st.local.f64 	[%rd2+16], %fd38;
	ld.const.f64 	%fd39, [const_e+16];
	setp.gt.f64 	%p3, %fd38, %fd39;
	@%p3 bra 	$L__BB1_11;
	ld.global.f64 	%fd40, [%rd1+24];
	ld.const.f64 	%fd41, [const_c+240];
	fma.rn.f64 	%fd42, %fd41, %fd1, %fd40;
	ld.const.f64 	%fd43, [const_c+248];
	fma.rn.f64 	%fd44, %fd43, %fd2, %fd42;
	ld.const.f64 	%fd45, [const_c+256];
	fma.rn.f64 	%fd46, %fd45, %fd3, %fd44;
	st.local.f64 	[%rd2+24], %fd46;
	ld.const.f64 	%fd47, [const_e+24];
	setp.gt.f64 	%p4, %fd46, %fd47;
	@%p4 bra 	$L__BB1_11;
	ld.global.f64 	%fd48, [%rd1+32];
	ld.const.f64 	%fd49, [const_c+320];
	fma.rn.f64 	%fd50, %fd49, %fd1, %fd48;
	ld.const.f64 	%fd51, [const_c+328];
	fma.rn.f64 	%fd52, %fd51, %fd2, %fd50;
	ld.const.f64 	%fd53, [const_c+336];
	fma.rn.f64 	%fd54, %fd53, %fd3, %fd52;
	st.local.f64 	[%rd2+32], %fd54;
	ld.const.f64 	%fd55, [const_e+32];
	setp.gt.f64 	%p5, %fd54, %fd55;
	@%p5 bra 	$L__BB1_11;
	ld.global.f64 	%fd56, [%rd1+40];
	ld.const.f64 	%fd57, [const_c+400];
	fma.rn.f64 	%fd58, %fd57, %fd1, %fd56;
	ld.const.f64 	%fd59, [const_c+408];
	fma.rn.f64 	%fd60, %fd59, %fd2, %fd58;
	ld.const.f64 	%fd61, [const_c+416];
	fma.rn.f64 	%fd62, %fd61, %fd3, %fd60;
	st.local.f64 	[%rd2+40], %fd62;
	ld.const.f64 	%fd63, [const_e+40];
	setp.gt.f64 	%p6, %fd62, %fd63;
	@%p6 bra 	$L__BB1_11;
	ld.global.f64 	%fd64, [%rd1+48];
	ld.const.f64 	%fd65, [const_c+480];
	fma.rn.f64 	%fd66, %fd65, %fd1, %fd64;
	ld.const.f64 	%fd67, [const_c+488];
	fma.rn.f64 	%fd68, %fd67, %fd2, %fd66;
	ld.const.f64 	%fd69, [const_c+496];
	fma.rn.f64 	%fd70, %fd69, %fd3, %fd68;
	st.local.f64 	[%rd2+48], %fd70;
	ld.const.f64 	%fd71, [const_e+48];
	setp.gt.f64 	%p7, %fd70, %fd71;
	@%p7 bra 	$L__BB1_11;
	ld.global.f64 	%fd72, [%rd1+56];
	ld.const.f64 	%fd73, [const_c+560];
	fma.rn.f64 	%fd74, %fd73, %fd1, %fd72;
	ld.const.f64 	%fd75, [const_c+568];
	fma.rn.f64 	%fd76, %fd75, %fd2, %fd74;
	ld.const.f64 	%fd77, [const_c+576];
	fma.rn.f64 	%fd78, %fd77, %fd3, %fd76;
	st.local.f64 	[%rd2+56], %fd78;
	ld.const.f64 	%fd79, [const_e+56];
	setp.gt.f64 	%p8, %fd78, %fd79;
	@%p8 bra 	$L__BB1_11;
	ld.global.f64 	%fd80, [%rd1+64];
	ld.const.f64 	%fd81, [const_c+640];
	fma.rn.f64 	%fd82, %fd81, %fd1, %fd80;
	ld.const.f64 	%fd83, [const_c+648];
	fma.rn.f64 	%fd84, %fd83, %fd2, %fd82;
	ld.const.f64 	%fd85, [const_c+656];
	fma.rn.f64 	%fd86, %fd85, %fd3, %fd84;
	st.local.f64 	[%rd2+64], %fd86;
	ld.const.f64 	%fd87, [const_e+64];
	setp.gt.f64 	%p9, %fd86, %fd87;
	@%p9 bra 	$L__BB1_11;
	ld.global.f64 	%fd88, [%rd1+72];
	ld.const.f64 	%fd89, [const_c+720];
	fma.rn.f64 	%fd90, %fd89, %fd1, %fd88;
	ld.const.f64 	%fd91, [const_c+728];
	fma.rn.f64 	%fd92, %fd91, %fd2, %fd90;
	ld.const.f64 	%fd93, [const_c+736];
	fma.rn.f64 	%fd94, %fd93, %fd3, %fd92;
	st.local.f64 	[%rd2+72], %fd94;
	ld.const.f64 	%fd95, [const_e+72];
	setp.gt.f64 	%p10, %fd94, %fd95;
	@%p10 bra 	$L__BB1_11;
	ld.param.u64 	%rd10, [_Z14wrapper_kernelPdS_i_param_0];
	cvta.to.global.u64 	%rd6, %rd10;
	add.u64 	%rd7, %SP, 80;
	add.u64 	%rd8, %SPL, 80;
	ld.global.f64 	%fd96, [%rd6+24];
	ld.global.f64 	%fd97, [%rd6+32];
	ld.global.f64 	%fd98, [%rd6+40];
	st.local.v2.f64 	[%rd8+32], {%fd97, %fd98};
	ld.global.f64 	%fd99, [%rd6+48];
	ld.global.f64 	%fd100, [%rd6+56];
	st.local.v2.f64 	[%rd8+48], {%fd99, %fd100};
	ld.global.f64 	%fd101, [%rd6+64];
	ld.global.f64 	%fd102, [%rd6+72];
	st.local.v2.f64 	[%rd8+64], {%fd101, %fd102};
	st.local.v2.f64 	[%rd8], {%fd1, %fd2};
	st.local.v2.f64 	[%rd8+16], {%fd3, %fd96};
	add.s32 	%r5, %r1, 3;
	{ // callseq 1, 0
	.param .b64 param0;
	st.param.b64 	[param0], %rd7;
	.param .b64 param1;
	st.param.b64 	[param1], %rd5;
	.param .b32 param2;
	st.param.b32 	[param2], %r5;
	call.uni 
	_Z14recursive_funcPdS_i, 
	(
	param0, 
	param1, 
	param2
	);
	} // callseq 1
$L__BB1_11:
	ret;

}


// ===== COMPILED SASS (sm_100) =====

	.target	sm_100

	.elftype	@"ET_EXEC"


//--------------------- .note.nv.tkinfo           --------------------------
	.section	.note.nv.tkinfo,"",@"SHT_NOTE"
	.sectionflags	@"SHF_NOTE_NV_TKINFO"
	.tkinfo
        /*0018*/ 	.word	0x00000002
        /*0030*/ 	.string	""
        /*0030*/ 	.string	"ptxas"
        /*0030*/ 	.string	"Cuda compilation tools, release 13.0, V13.0.88"
        /*0030*/ 	.string	"Build cuda_13.0.r13.0/compiler.36424714_0"
        /*0030*/ 	.string	"-arch sm_100 -m 64 "



//--------------------- .note.nv.cuinfo           --------------------------
	.section	.note.nv.cuinfo,"",@"SHT_NOTE"
	.sectionflags	@"SHF_NOTE_NV_CUINFO"
        /*0018*/ 	.short	0x0002
        /*001a*/ 	.short	0x0064
        /*001c*/ 	.short	0x0082
	.zero		2


//--------------------- .nv.info                  --------------------------
	.section	.nv.info,"",@"SHT_CUDA_INFO"
	.align	4


	//----- nvinfo : EIATTR_REGCOUNT
	.align		4
        /*0000*/ 	.byte	0x04, 0x2f
        /*0002*/ 	.short	(.L_6 - .L_5)
	.align		4
.L_5:
        /*0004*/ 	.word	index@(_Z14wrapper_kernelPdS_i)
        /*0008*/ 	.word	0x00000038


	//----- nvinfo : EIATTR_FRAME_SIZE
	.align		4
.L_6:
        /*000c*/ 	.byte	0x04, 0x11
        /*000e*/ 	.short	(.L_8 - .L_7)
	.align		4
.L_7:
        /*0010*/ 	.word	index@($_Z14wrapper_kernelPdS_i$_Z14recursive_funcPdS_i)
        /*0014*/ 	.word	0x000000a0


	//----- nvinfo : EIATTR_FRAME_SIZE
	.align		4
.L_8:
        /*0018*/ 	.byte	0x04, 0x11
        /*001a*/ 	.short	(.L_10 - .L_9)
	.align		4
.L_9:
        /*001c*/ 	.word	index@(_Z14wrapper_kernelPdS_i)
        /*0020*/ 	.word	0x000000a0


	//----- nvinfo : EIATTR_MIN_STACK_SIZE
	.align		4
.L_10:
        /*0024*/ 	.byte	0x04, 0x12
        /*0026*/ 	.short	(.L_12 - .L_11)
	.align		4
.L_11:
        /*0028*/ 	.word	index@(_Z14wrapper_kernelPdS_i)
        /*002c*/ 	.word	0x000000a0
.L_12:


//--------------------- .nv.compat                --------------------------
	.section	.nv.compat,"",@"SHT_CUDA_COMPAT_INFO"
	.align	4
        /*0000*/ 	.byte	0x02, 0x09, 0x00, 0x00, 0x02, 0x02, 0x01, 0x00, 0x02, 0x05, 0x05, 0x00, 0x03, 0x07, 0x01, 0x01
        /*0010*/ 	.byte	0x02, 0x03, 0x00, 0x00, 0x02, 0x06, 0x01, 0x00, 0x04, 0x0b, 0x08, 0x00, 0x01, 0x00, 0x00, 0x00
        /*0020*/ 	.byte	0x00, 0x00, 0x00, 0x00


//--------------------- .nv.info._Z14wrapper_kernelPdS_i --------------------------
	.section	.nv.info._Z14wrapper_kernelPdS_i,"",@"SHT_CUDA_INFO"
	.sectionflags	@""
	.align	4


	//----- nvinfo : EIATTR_CUDA_API_VERSION
	.align		4
        /*0000*/ 	.byte	0x04, 0x37
        /*0002*/ 	.short	(.L_14 - .L_13)
.L_13:
        /*0004*/ 	.word	0x00000082


	//----- nvinfo : EIATTR_KPARAM_INFO
	.align		4
.L_14:
        /*0008*/ 	.byte	0x04, 0x17
        /*000a*/ 	.short	(.L_16 - .L_15)
.L_15:
        /*000c*/ 	.word	0x00000000
        /*0010*/ 	.short	0x0002
        /*0012*/ 	.short	0x0010
        /*0014*/ 	.byte	0x00, 0xf0, 0x11, 0x00


	//----- nvinfo : EIATTR_KPARAM_INFO
	.align		4
.L_16:
        /*0018*/ 	.byte	0x04, 0x17
        /*001a*/ 	.short	(.L_18 - .L_17)
.L_17:
        /*001c*/ 	.word	0x00000000
        /*0020*/ 	.short	0x0001
        /*0022*/ 	.short	0x0008
        /*0024*/ 	.byte	0x00, 0xf5, 0x21, 0x00


	//----- nvinfo : EIATTR_KPARAM_INFO
	.align		4
.L_18:
        /*0028*/ 	.byte	0x04, 0x17
        /*002a*/ 	.short	(.L_20 - .L_19)
.L_19:
        /*002c*/ 	.word	0x00000000
        /*0030*/ 	.short	0x0000
        /*0032*/ 	.short	0x0000
        /*0034*/ 	.byte	0x00, 0xf5, 0x21, 0x00


	//----- nvinfo : EIATTR_SPARSE_MMA_MASK
	.align		4
.L_20:
        /*0038*/ 	.byte	0x03, 0x50
        /*003a*/ 	.short	0x0000


	//----- nvinfo : EIATTR_MAXREG_COUNT
	.align		4
        /*003c*/ 	.byte	0x03, 0x1b
        /*003e*/ 	.short	0x00ff


	//----- nvinfo : EIATTR_MERCURY_ISA_VERSION
	.align		4
        /*0040*/ 	.byte	0x03, 0x5f
        /*0042*/ 	.short	0x0101


	//----- nvinfo : EIATTR_INT_WARP_WIDE_INSTR_OFFSETS
	.align		4
        /*0044*/ 	.byte	0x04, 0x31
        /*0046*/ 	.short	(.L_22 - .L_21)


	//   ....[0]....
.L_21:
        /*0048*/ 	.word	0x000015e0


	//   ....[1]....
        /*004c*/ 	.word	0x00001730


	//----- nvinfo : EIATTR_VRC_CTA_INIT_COUNT
	.align		4
.L_22:
        /*0050*/ 	.byte	0x02, 0x4a
	.zero		1
	.zero		1


	//----- nvinfo : EIATTR_EXIT_INSTR_OFFSETS
	.align		4
        /*0054*/ 	.byte	0x04, 0x1c
        /*0056*/ 	.short	(.L_24 - .L_23)


	//   ....[0]....
.L_23:
        /*0058*/ 	.word	0x00000230


	//   ....[1]....
        /*005c*/ 	.word	0x000002d0


	//   ....[2]....
        /*0060*/ 	.word	0x00000370


	//   ....[3]....
        /*0064*/ 	.word	0x00000410


	//   ....[4]....
        /*0068*/ 	.word	0x000004b0


	//   ....[5]....
        /*006c*/ 	.word	0x00000550


	//   ....[6]....
        /*0070*/ 	.word	0x000005f0


	//   ....[7]....
        /*0074*/ 	.word	0x00000690


	//   ....[8]....
        /*0078*/ 	.word	0x00000730


	//   ....[9]....
        /*007c*/ 	.word	0x000007d0


	//   ....[10]....
        /*0080*/ 	.word	0x00000950


	//----- nvinfo : EIATTR_CRS_STACK_SIZE
	.align		4
.L_24:
        /*0084*/ 	.byte	0x04, 0x1e
        /*0086*/ 	.short	(.L_26 - .L_25)
.L_25:
        /*0088*/ 	.word	0x00000000


	//----- nvinfo : EIATTR_CBANK_PARAM_SIZE
	.align		4
.L_26:
        /*008c*/ 	.byte	0x03, 0x19
        /*008e*/ 	.short	0x0014


	//----- nvinfo : EIATTR_PARAM_CBANK
	.align		4
        /*0090*/ 	.byte	0x04, 0x0a
        /*0092*/ 	.short	(.L_28 - .L_27)
	.align		4
.L_27:
        /*0094*/ 	.word	index@(.nv.constant0._Z14wrapper_kernelPdS_i)
        /*0098*/ 	.short	0x0380
        /*009a*/ 	.short	0x0014


	//----- nvinfo : EIATTR_SW_WAR
	.align		4
.L_28:
        /*009c*/ 	.byte	0x04, 0x36
        /*009e*/ 	.short	(.L_30 - .L_29)
.L_29:
        /*00a0*/ 	.word	0x00000008
.L_30:


//--------------------- .nv.callgraph             --------------------------
	.section	.nv.callgraph,"",@"SHT_CUDA_CALLGRAPH"
	.align	4
	.sectionentsize	8
	.align		4
        /*0000*/ 	.word	0x00000000
	.align		4
        /*0004*/ 	.word	0xffffffff
	.align		4
        /*0008*/ 	.word	0x00000000
	.align		4
        /*000c*/ 	.word	0xfffffffe
	.align		4
        /*0010*/ 	.word	0x00000000
	.align		4
        /*0014*/ 	.word	0xfffffffd
	.align		4
        /*0018*/ 	.word	0x00000000
	.align		4
        /*001c*/ 	.word	0xfffffffc


//--------------------- .nv.constant4             --------------------------
	.section	.nv.constant4,"a",@progbits
	.align	8
	.align		8
.nv.constant4:
        /*0000*/ 	.dword	global_storage
	.align		8
        /*0008*/ 	.dword	counter


//--------------------- .nv.constant3             --------------------------
	.section	.nv.constant3,"a",@progbits
	.align	8
.nv.constant3:
	.type		const_grid,@object
	.size		const_grid,(const_c - const_grid)
const_grid:
	.zero		240
	.type		const_c,@object
	.size		const_c,(const_e - const_c)
const_c:
	.zero		800
	.type		const_e,@object
	.size		const_e,(.L_4 - const_e)
const_e:
	.zero		80
.L_4:


//--------------------- .text._Z14wrapper_kernelPdS_i --------------------------
	.section	.text._Z14wrapper_kernelPdS_i,"ax",@progbits
	.align	128
        .global         _Z14wrapper_kernelPdS_i
        .type           _Z14wrapper_kernelPdS_i,@function
        .size           _Z14wrapper_kernelPdS_i,(.L_x_9 - _Z14wrapper_kernelPdS_i)
        .other          _Z14wrapper_kernelPdS_i,@"STO_CUDA_ENTRY STV_DEFAULT"
_Z14wrapper_kernelPdS_i:
.text._Z14wrapper_kernelPdS_i:
[----:B------:R-:W0:Y:S08]  /*0000*/  LDC R1, c[0x0][0x37c] ;  /* 0x0000df00ff017b82 */ /* 0x000e300000000800 */
[----:B------:R-:W1:Y:S01]  /*0010*/  LDC.64 R4, c[0x0][0x388] ;  /* 0x0000e200ff047b82 */ /* 0x000e620000000a00 */
[----:B------:R-:W1:Y:S01]  /*0020*/  LDCU.64 UR4, c[0x0][0x358] ;  /* 0x00006b00ff0477ac */ /* 0x000e620008000a00 */
[----:B0-----:R-:W-:Y:S01]  /*0030*/  VIADD R1, R1, 0xffffff60 ;  /* 0xffffff6001017836 */ /* 0x001fe20000000000 */
[----:B------:R-:W0:Y:S05]  /*0040*/  LDCU.128 UR12, c[0x3][0x10] ;  /* 0x00c00200ff0c77ac */ /* 0x000e2a0008000c00 */
[----:B------:R-:W2:Y:S08]  /*0050*/  S2UR UR6, SR_CTAID.X ;  /* 0x00000000000679c3 */ /* 0x000eb00000002500 */
[----:B------:R-:W3:Y:S01]  /*0060*/  S2UR UR7, SR_CTAID.Y ;  /* 0x00000000000779c3 */ /* 0x000ee20000002600 */
[----:B-1----:R-:W4:Y:S07]  /*0070*/  LDG.E.64 R12, desc[UR4][R4.64] ;  /* 0x00000004040c7981 */ /* 0x002f2e000c1e1b00 */
[----:B------:R-:W1:Y:S01]  /*0080*/  S2UR UR8, SR_CTAID.Z ;  /* 0x00000000000879c3 */ /* 0x000e620000002700 */
[----:B--2---:R-:W0:Y:S07]  /*0090*/  I2F.F64.U32 R2, UR6 ;  /* 0x0000000600027d12 */ /* 0x004e2e0008201800 */
[----:B------:R-:W0:Y:S01]  /*00a0*/  LDC.64 R10, c[0x3][RZ] ;  /* 0x00c00000ff0a7b82 */ /* 0x000e220000000a00 */
[----:B---3--:R-:W2:Y:S07]  /*00b0*/  I2F.F64.U32 R6, UR7 ;  /* 0x0000000700067d12 */ /* 0x008eae0008201800 */
[----:B------:R-:W2:Y:S01]  /*00c0*/  LDC.64 R14, c[0x3][0x28] ;  /* 0x00c00a00ff0e7b82 */ /* 0x000ea20000000a00 */
[----:B------:R-:W3:Y:S07]  /*00d0*/  LDCU.64 UR6, c[0x3][0x40] ;  /* 0x00c00800ff0677ac */ /* 0x000eee0008000a00 */
[----:B------:R-:W3:Y:S01]  /*00e0*/  LDC.64 R16, c[0x3][0x30] ;  /* 0x00c00c00ff107b82 */ /* 0x000ee20000000a00 */
[----:B-1----:R-:W3:Y:S01]  /*00f0*/  I2F.F64.U32 R8, UR8 ;  /* 0x0000000800087d12 */ /* 0x002ee20008201800 */
[----:B------:R-:W4:Y:S01]  /*0100*/  LDCU.128 UR8, c[0x3][0xf0] ;  /* 0x00c01e00ff0877ac */ /* 0x000f220008000c00 */
[----:B0-----:R-:W-:Y:S01]  /*0110*/  DFMA R2, R2, UR12, R10 ;  /* 0x0000000c02027c2b */ /* 0x001fe2000800000a */
[----:B------:R-:W0:Y:S05]  /*0120*/  LDCU.64 UR12, c[0x3][0x100] ;  /* 0x00c02000ff0c77ac */ /* 0x000e2a0008000a00 */
[----:B------:R-:W1:Y:S01]  /*0130*/  F2F.F32.F64 R0, R2 ;  /* 0x0000000200007310 */ /* 0x000e620000301000 */
[----:B--2---:R-:W-:-:S02]  /*0140*/  DFMA R6, R6, R14, UR14 ;  /* 0x0000000e06067e2b */ /* 0x004fc4000800000e */
[----:B---3--:R-:W-:Y:S01]  /*0150*/  DFMA R14, R8, UR6, R16 ;  /* 0x00000006080e7c2b */ /* 0x008fe20008000010 */
[----:B------:R-:W2:Y:S07]  /*0160*/  LDCU UR6, c[0x0][0x2f8] ;  /* 0x00005f00ff0677ac */ /* 0x000eae0008000800 */
[----:B------:R2:W3:Y:S08]  /*0170*/  F2F.F32.F64 R7, R6 ;  /* 0x0000000600077310 */ /* 0x0004f00000301000 */
[----:B-1----:R-:W4:Y:S08]  /*0180*/  F2F.F64.F32 R8, R0 ;  /* 0x0000000000087310 */ /* 0x002f300000201800 */
[----:B------:R-:W1:Y:S01]  /*0190*/  F2F.F32.F64 R14, R14 ;  /* 0x0000000e000e7310 */ /* 0x000e620000301000 */
[----:B--2---:R-:W-:-:S07]  /*01a0*/  IADD3 R6, P0, PT, R1, UR6, RZ ;  /* 0x0000000601067c10 */ /* 0x004fce000ff1e0ff */
[----:B---3--:R-:W2:Y:S01]  /*01b0*/  F2F.F64.F32 R10, R7 ;  /* 0x00000007000a7310 */ /* 0x008ea20000201800 */
[----:B----4-:R-:W-:Y:S01]  /*01c0*/  DFMA R16, R8, UR8, R12 ;  /* 0x0000000808107c2b */ /* 0x010fe2000800000c */
[----:B------:R-:W3:Y:S06]  /*01d0*/  LDCU.64 UR8, c[0x3][0x410] ;  /* 0x00c08200ff0877ac */ /* 0x000eec0008000a00 */
[----:B-1----:R-:W0:Y:S01]  /*01e0*/  F2F.F64.F32 R12, R14 ;  /* 0x0000000e000c7310 */ /* 0x002e220000201800 */
[----:B--2---:R-:W-:-:S08]  /*01f0*/  DFMA R2, R10, UR10, R16 ;  /* 0x0000000a0a027c2b */ /* 0x004fd00008000010 */
[----:B0-----:R-:W-:-:S07]  /*0200*/  DFMA R2, R12, UR12, R2 ;  /* 0x0000000c0c027c2b */ /* 0x001fce0008000002 */
[----:B------:R0:W-:Y:S01]  /*0210*/  STL.64 [R1], R2 ;  /* 0x0000000201007387 */ /* 0x0001e20000100a00 */
[----:B---3--:R-:W-:-:S14]  /*0220*/  DSETP.GT.AND P1, PT, R2, UR8, PT ;  /* 0x0000000802007e2a */ /* 0x008fdc000bf24000 */
[----:B0-----:R-:W-:Y:S05]  /*0230*/  @P1 EXIT ;  /* 0x000000000000194d */ /* 0x001fea0003800000 */
[----:B------:R-:W2:Y:S01]  /*0240*/  LDG.E.64 R2, desc[UR4][R4.64+0x8] ;  /* 0x0000080404027981 */ /* 0x000ea2000c1e1b00 */
[----:B------:R-:W2:Y:S01]  /*0250*/  LDCU.128 UR8, c[0x3][0x140] ;  /* 0x00c02800ff0877ac */ /* 0x000ea20008000c00 */
[----:B------:R-:W0:Y:S01]  /*0260*/  LDCU.64 UR6, c[0x3][0x150] ;  /* 0x00c02a00ff0677ac */ /* 0x000e220008000a00 */
[----:B--2---:R-:W-:Y:S01]  /*0270*/  DFMA R2, R8, UR8, R2 ;  /* 0x0000000808027c2b */ /* 0x004fe20008000002 */
[----:B------:R-:W1:Y:S07]  /*0280*/  LDCU.64 UR8, c[0x3][0x418] ;  /* 0x00c08300ff0877ac */ /* 0x000e6e0008000a00 */
[----:B------:R-:W-:-:S08]  /*0290*/  DFMA R2, R10, UR10, R2 ;  /* 0x0000000a0a027c2b */ /* 0x000fd00008000002 */
[----:B0-----:R-:W-:-:S07]  /*02a0*/  DFMA R2, R12, UR6, R2 ;  /* 0x000000060c027c2b */ /* 0x001fce0008000002 */
[----:B------:R0:W-:Y:S01]  /*02b0*/  STL.64 [R1+0x8], R2 ;  /* 0x0000080201007387 */ /* 0x0001e20000100a00 */
[----:B-1----:R-:W-:-:S14]  /*02c0*/  DSETP.GT.AND P1, PT, R2, UR8, PT ;  /* 0x0000000802007e2a */ /* 0x002fdc000bf24000 */
        /* <DEDUP_REMOVED lines=81> */
[----:B------:R-:W0:Y:S02]  /*07e0*/  LDC.64 R2, c[0x0][0x380] ;  /* 0x0000e000ff027b82 */ /* 0x000e240000000a00 */
[----:B0-----:R-:W2:Y:S04]  /*07f0*/  LDG.E.64 R14, desc[UR4][R2.64+0x18] ;  /* 0x00001804020e7981 */ /* 0x001ea8000c1e1b00 */
[----:B------:R-:W3:Y:S04]  /*0800*/  LDG.E.64 R16, desc[UR4][R2.64+0x20] ;  /* 0x0000200402107981 */ /* 0x000ee8000c1e1b00 */
[----:B------:R-:W3:Y:S04]  /*0810*/  LDG.E.64 R18, desc[UR4][R2.64+0x28] ;  /* 0x0000280402127981 */ /* 0x000ee8000c1e1b00 */
[----:B------:R-:W4:Y:S04]  /*0820*/  LDG.E.64 R24, desc[UR4][R2.64+0x30] ;  /* 0x0000300402187981 */ /* 0x000f28000c1e1b00 */
[----:B------:R-:W4:Y:S04]  /*0830*/  LDG.E.64 R26, desc[UR4][R2.64+0x38] ;  /* 0x00003804021a7981 */ /* 0x000f28000c1e1b00 */
[----:B------:R-:W5:Y:S04]  /*0840*/  LDG.E.64 R28, desc[UR4][R2.64+0x40] ;  /* 0x00004004021c7981 */ /* 0x000f68000c1e1b00 */
[----:B------:R-:W5:Y:S01]  /*0850*/  LDG.E.64 R30, desc[UR4][R2.64+0x48] ;  /* 0x00004804021e7981 */ /* 0x000f62000c1e1b00 */
[----:B------:R-:W0:Y:S01]  /*0860*/  LDCU UR4, c[0x0][0x390] ;  /* 0x00007200ff0477ac */ /* 0x000e220008000800 */
[----:B------:R-:W-:Y:S01]  /*0870*/  MOV R20, 0x950 ;  /* 0x0000095000147802 */ /* 0x000fe20000000f00 */
[----:B------:R-:W-:Y:S01]  /*0880*/  IMAD.MOV.U32 R21, RZ, RZ, 0x0 ;  /* 0x00000000ff157424 */ /* 0x000fe200078e00ff */
[----:B------:R1:W-:Y:S01]  /*0890*/  STL.128 [R1+0x50], R8 ;  /* 0x0000500801007387 */ /* 0x0003e20000100c00 */
[----:B------:R-:W1:Y:S01]  /*08a0*/  LDCU UR5, c[0x0][0x2fc] ;  /* 0x00005f80ff0577ac */ /* 0x000e620008000800 */
[----:B0-----:R-:W-:Y:S01]  /*08b0*/  UIADD3 UR4, UPT, UPT, UR4, 0x3, URZ ;  /* 0x0000000304047890 */ /* 0x001fe2000fffe0ff */
[----:B-1----:R-:W-:Y:S01]  /*08c0*/  IMAD.X R7, RZ, RZ, UR5, P0 ;  /* 0x00000005ff077e24 */ /* 0x002fe200080e06ff */
[----:B------:R-:W-:-:S04]  /*08d0*/  IADD3 R4, P0, PT, R6, 0x50, RZ ;  /* 0x0000005006047810 */ /* 0x000fc80007f1e0ff */
[----:B------:R-:W-:Y:S01]  /*08e0*/  IMAD.U32 R8, RZ, RZ, UR4 ;  /* 0x00000004ff087e24 */ /* 0x000fe2000f8e00ff */
[----:B------:R-:W-:Y:S01]  /*08f0*/  IADD3.X R5, PT, PT, RZ, R7, RZ, P0, !PT ;  /* 0x00000007ff057210 */ /* 0x000fe200007fe4ff */
[----:B--2---:R0:W-:Y:S04]  /*0900*/  STL.128 [R1+0x60], R12 ;  /* 0x0000600c01007387 */ /* 0x0041e80000100c00 */
[----:B---3--:R0:W-:Y:S04]  /*0910*/  STL.128 [R1+0x70], R16 ;  /* 0x0000701001007387 */ /* 0x0081e80000100c00 */
[----:B----4-:R0:W-:Y:S04]  /*0920*/  STL.128 [R1+0x80], R24 ;  /* 0x0000801801007387 */ /* 0x0101e80000100c00 */
[----:B-----5:R0:W-:Y:S02]  /*0930*/  STL.128 [R1+0x90], R28 ;  /* 0x0000901c01007387 */ /* 0x0201e40000100c00 */
[----:B0-----:R-:W-:Y:S05]  /*0940*/  CALL.REL.NOINC `($_Z14wrapper_kernelPdS_i$_Z14recursive_funcPdS_i) ;  /* 0x0000000000047944 */ /* 0x001fea0003c00000 */
[----:B------:R-:W-:Y:S05]  /*0950*/  EXIT ;  /* 0x000000000000794d */ /* 0x000fea0003800000 */
        .type           $_Z14wrapper_kernelPdS_i$_Z14recursive_funcPdS_i,@function
        .size           $_Z14wrapper_kernelPdS_i$_Z14recursive_funcPdS_i,(.L_x_9 - $_Z14wrapper_kernelPdS_i$_Z14recursive_funcPdS_i)
$_Z14wrapper_kernelPdS_i$_Z14recursive_funcPdS_i:
[----:B------:R-:W-:Y:S01]  /*0960*/  MOV R3, R1 ;  /* 0x0000000100037202 */ /* 0x000fe20000000f00 */
[----:B------:R-:W-:-:S05]  /*0970*/  VIADD R1, R1, 0xfffffef0 ;  /* 0xfffffef001017836 */ /* 0x000fca0000000000 */
[----:B------:R-:W-:-:S05]  /*0980*/  LOP3.LUT R1, R1, 0xfffffff0, RZ, 0xc0, !PT ;  /* 0xfffffff001017812 */ /* 0x000fca00078ec0ff */
[----:B------:R-:W-:Y:S04]  /*0990*/  STL [R1+0x108], R53 ;  /* 0x0001083501007387 */ /* 0x000fe80000100800 */
        /* <DEDUP_REMOVED lines=22> */
[----:B------:R0:W-:Y:S04]  /*0b00*/  STL [R1+0xe8], R37 ;  /* 0x0000e82501007387 */ /* 0x0001e80000100800 */
[----:B------:R1:W-:Y:S04]  /*0b10*/  STL [R1+0xe4], R36 ;  /* 0x0000e42401007387 */ /* 0x0003e80000100800 */
[----:B------:R2:W-:Y:S01]  /*0b20*/  STL [R1+0xd0], R27 ;  /* 0x0000d01b01007387 */ /* 0x0005e20000100800 */
[----:B0-----:R-:W0:Y:S05]  /*0b30*/  BMOV.32.CLEAR R37, B8 ;  /* 0x0000000008257355 */ /* 0x001e2a0000100000 */
[----:B-1----:R-:W1:Y:S05]  /*0b40*/  BMOV.32.CLEAR R36, B7 ;  /* 0x0000000007247355 */ /* 0x002e6a0000100000 */
[----:B--2---:R-:W2:Y:S05]  /*0b50*/  BMOV.32.CLEAR R27, B6 ;  /* 0x00000000061b7355 */ /* 0x004eaa0000100000 */
[----:B------:R3:W-:Y:S02]  /*0b60*/  STL [R1+0xac], R18 ;  /* 0x0000ac1201007387 */ /* 0x0007e40000100800 */
[----:B---3--:R-:W-:Y:S01]  /*0b70*/  IMAD.MOV.U32 R18, RZ, RZ, R3 ;  /* 0x000000ffff127224 */ /* 0x008fe200078e0003 */
[----:B------:R-:W-:Y:S05]  /*0b80*/  YIELD ;  /* 0x0000000000007946 */ /* 0x000fea0003800000 */
[----:B------:R-:W3:Y:S01]  /*0b90*/  LDCU UR4, c[0x0][0x2f8] ;  /* 0x00005f00ff0477ac */ /* 0x000ee20008000800 */
[----:B------:R-:W-:Y:S01]  /*0ba0*/  ISETP.GT.AND P0, PT, R8, 0x9, PT ;  /* 0x000000090800780c */ /* 0x000fe20003f04270 */
[----:B------:R-:W-:Y:S01]  /*0bb0*/  BSSY.RECONVERGENT B8, `(.L_x_0) ;  /* 0x00000c5000087945 */ /* 0x000fe20003800200 */
[----:B------:R-:W4:Y:S01]  /*0bc0*/  LDCU UR5, c[0x0][0x2fc] ;  /* 0x00005f80ff0577ac */ /* 0x000f220008000800 */
[----:B---3--:R-:W-:Y:S01]  /*0bd0*/  IADD3 R22, P1, PT, R1, UR4, RZ ;  /* 0x0000000401167c10 */ /* 0x008fe2000ff3e0ff */
[----:B------:R-:W-:Y:S01]  /*0be0*/  VIADD R16, R6, -UR4 ;  /* 0x8000000406107c36 */ /* 0x000fe20008000000 */
[----:B------:R-:W-:-:S03]  /*0bf0*/  IADD3 R17, PT, PT, R4, -UR4, RZ ;  /* 0x8000000404117c10 */ /* 0x000fc6000fffe0ff */
[----:B----4-:R-:W-:-:S05]  /*0c00*/  IMAD.X R19, RZ, RZ, UR5, P1 ;  /* 0x00000005ff137e24 */ /* 0x010fca00088e06ff */
[----:B012---:R-:W-:Y:S05]  /*0c10*/  @P0 BRA `(.L_x_1) ;  /* 0x0000000400cc0947 */ /* 0x007fea0003800000 */
[----:B------:R-:W-:Y:S01]  /*0c20*/  IMAD R44, R8, 0x18, RZ ;  /* 0x00000018082c7824 */ /* 0x000fe200078e02ff */
[----:B------:R-:W-:Y:S03]  /*0c30*/  BSSY.RECONVERGENT B7, `(.L_x_2) ;  /* 0x0000070000077945 */ /* 0x000fe60003800200 */
[----:B------:R-:W0:Y:S08]  /*0c40*/  LDC.64 R52, c[0x3][R44] ;  /* 0x00c000002c347b82 */ /* 0x000e300000000a00 */
[----:B------:R-:W0:Y:S02]  /*0c50*/  LDC.64 R46, c[0x3][R44+0x8] ;  /* 0x00c002002c2e7b82 */ /* 0x000e240000000a00 */
[----:B0-----:R-:W-:-:S14]  /*0c60*/  DSETP.GEU.AND P0, PT, R52, R46, PT ;  /* 0x0000002e3400722a */ /* 0x001fdc0003f0e000 */
[----:B------:R-:W-:Y:S05]  /*0c70*/  @P0 BRA `(.L_x_3) ;  /* 0x0000000400ac0947 */ /* 0x000fea0003800000 */
[----:B------:R-:W-:Y:S01]  /*0c80*/  SHF.L.U32 R26, R8, 0x3, RZ ;  /* 0x00000003081a7819 */ /* 0x000fe200000006ff */
[----:B------:R-:W0:Y:S01]  /*0c90*/  LDC.64 R44, c[0x3][R44+0x10] ;  /* 0x00c004002c2c7b82 */ /* 0x000e220000000a00 */
[----:B------:R-:W-:Y:S01]  /*0ca0*/  IADD3 R24, P0, PT, R22, 0x50, RZ ;  /* 0x0000005016187810 */ /* 0x000fe20007f1e0ff */
[C---:B------:R-:W-:Y:S02]  /*0cb0*/  IMAD R25, R8.reuse, 0x8, R1 ;  /* 0x0000000808197824 */ /* 0x040fe400078e0201 */
[----:B------:R-:W-:Y:S01]  /*0cc0*/  VIADD R2, R8, 0x1 ;  /* 0x0000000108027836 */ /* 0x000fe20000000000 */
[----:B------:R-:W-:-:S03]  /*0cd0*/  IADD3.X R23, PT, PT, RZ, R19, RZ, P0, !PT ;  /* 0x00000013ff177210 */ /* 0x000fc600007fe4ff */
[----:B------:R1:W2:Y:S06]  /*0ce0*/  LDC.64 R38, c[0x3][R26+0xf0] ;  /* 0x00c03c001a267b82 */ /* 0x0002ac0000000a00 */
.L_x_6:
[----:B------:R-:W2:Y:S01]  /*0cf0*/  LDL.64 R4, [R16] ;  /* 0x0000000010047983 */ /* 0x000ea20000100a00 */
[----:B------:R-:W3:Y:S01]  /*0d00*/  LDCU.64 UR4, c[0x3][0x410] ;  /* 0x00c08200ff0477ac */ /* 0x000ee20008000a00 */
[----:B------:R-:W-:Y:S01]  /*0d10*/  BSSY.RECONVERGENT B6, `(.L_x_4) ;  /* 0x000005e000067945 */ /* 0x000fe20003800200 */
[----:B--2---:R-:W-:-:S07]  /*0d20*/  DFMA R4, R38, R52, R4 ;  /* 0x000000342604722b */ /* 0x004fce0000000004 */
[----:B------:R2:W-:Y:S01]  /*0d30*/  STL.64 [R1], R4 ;  /* 0x0000000401007387 */ /* 0x0005e20000100a00 */
[----:B---3--:R-:W-:-:S14]  /*0d40*/  DSETP.GT.AND P0, PT, R4, UR4, PT ;  /* 0x0000000404007e2a */ /* 0x008fdc000bf04000 */
[----:B--2---:R-:W-:Y:S05]  /*0d50*/  @P0 BRA `(.L_x_5) ;  /* 0x0000000400640947 */ /* 0x004fea0003800000 */
[----:B------:R-:W2:Y:S01]  /*0d60*/  LDL.64 R4, [R16+0x8] ;  /* 0x0000080010047983 */ /* 0x000ea20000100a00 */
[----:B------:R-:W2:Y:S01]  /*0d70*/  LDC.64 R6, c[0x3][R26+0x140] ;  /* 0x00c050001a067b82 */ /* 0x000ea20000000a00 */
[----:B------:R-:W3:Y:S01]  /*0d80*/  LDCU.64 UR4, c[0x3][0x418] ;  /* 0x00c08300ff0477ac */ /* 0x000ee20008000a00 */
[----:B--2---:R-:W-:-:S07]  /*0d90*/  DFMA R4, R6, R52, R4 ;  /* 0x000000340604722b */ /* 0x004fce0000000004 */
[----:B------:R2:W-:Y:S01]  /*0da0*/  STL.64 [R1+0x8], R4 ;  /* 0x0000080401007387 */ /* 0x0005e20000100a00 */
        /* <DEDUP_REMOVED lines=58> */
[----:B------:R-:W2:Y:S04]  /*1150*/  LDL.64 R4, [R17] ;  /* 0x0000000011047983 */ /* 0x000ea80000100a00 */
[----:B------:R-:W2:Y:S01]  /*1160*/  LDL.64 R6, [R17+0x8] ;  /* 0x0000080011067983 */ /* 0x000ea20000100a00 */
[----:B------:R-:W3:Y:S02]  /*1170*/  LDCU UR4, c[0x0][0x2f8] ;  /* 0x00005f00ff0477ac */ /* 0x000ee40008000800 */
[----:B---3--:R-:W-:-:S05]  /*1180*/  VIADD R3, R24, -UR4 ;  /* 0x8000000418037c36 */ /* 0x008fca0008000000 */
[----:B--2---:R2:W-:Y:S04]  /*1190*/  STL.128 [R3], R4 ;  /* 0x0000000403007387 */ /* 0x0045e80000100c00 */
[----:B------:R-:W3:Y:S04]  /*11a0*/  LDL.64 R32, [R17+0x10] ;  /* 0x0000100011207983 */ /* 0x000ee80000100a00 */
[----:B------:R-:W3:Y:S04]  /*11b0*/  LDL.64 R34, [R17+0x18] ;  /* 0x0000180011227983 */ /* 0x000ee80000100a00 */
[----:B---3--:R-:W-:Y:S04]  /*11c0*/  STL.128 [R3+0x10], R32 ;  /* 0x0000102003007387 */ /* 0x008fe80000100c00 */
[----:B------:R-:W3:Y:S04]  /*11d0*/  LDL.64 R8, [R17+0x20] ;  /* 0x0000200011087983 */ /* 0x000ee80000100a00 */
[----:B------:R-:W3:Y:S04]  /*11e0*/  LDL.64 R10, [R17+0x28] ;  /* 0x00002800110a7983 */ /* 0x000ee80000100a00 */
[----:B---3--:R3:W-:Y:S04]  /*11f0*/  STL.128 [R3+0x20], R8 ;  /* 0x0000200803007387 */ /* 0x0087e80000100c00 */
[----:B------:R-:W4:Y:S04]  /*1200*/  LDL.64 R12, [R17+0x30] ;  /* 0x00003000110c7983 */ /* 0x000f280000100a00 */
[----:B------:R-:W4:Y:S04]  /*1210*/  LDL.64 R14, [R17+0x38] ;  /* 0x00003800110e7983 */ /* 0x000f280000100a00 */
[----:B----4-:R4:W-:Y:S04]  /*1220*/  STL.128 [R3+0x30], R12 ;  /* 0x0000300c03007387 */ /* 0x0109e80000100c00 */
[----:B------:R-:W5:Y:S04]  /*1230*/  LDL.64 R28, [R17+0x40] ;  /* 0x00004000111c7983 */ /* 0x000f680000100a00 */
[----:B------:R-:W5:Y:S01]  /*1240*/  LDL.64 R30, [R17+0x48] ;  /* 0x00004800111e7983 */ /* 0x000f620000100a00 */
[----:B--2---:R-:W-:Y:S01]  /*1250*/  MOV R4, R24 ;  /* 0x0000001800047202 */ /* 0x004fe20000000f00 */
[----:B------:R-:W-:Y:S01]  /*1260*/  IMAD.MOV.U32 R5, RZ, RZ, R23 ;  /* 0x000000ffff057224 */ /* 0x000fe200078e0017 */
[----:B------:R-:W-:Y:S01]  /*1270*/  MOV R6, R22 ;  /* 0x0000001600067202 */ /* 0x000fe20000000f00 */
[----:B------:R-:W-:Y:S01]  /*1280*/  IMAD.MOV.U32 R7, RZ, RZ, R19 ;  /* 0x000000ffff077224 */ /* 0x000fe200078e0013 */
[----:B---3--:R-:W-:Y:S01]  /*1290*/  MOV R8, R2 ;  /* 0x0000000200087202 */ /* 0x008fe20000000f00 */
[----:B------:R-:W-:Y:S01]  /*12a0*/  IMAD.MOV.U32 R21, RZ, RZ, 0x0 ;  /* 0x00000000ff157424 */ /* 0x000fe200078e00ff */
[----:B------:R-:W-:Y:S01]  /*12b0*/  MOV R20, 0x12f0 ;  /* 0x000012f000147802 */ /* 0x000fe20000000f00 */
[----:B-----5:R4:W-:Y:S04]  /*12c0*/  STL.128 [R3+0x40], R28 ;  /* 0x0000401c03007387 */ /* 0x0209e80000100c00 */
[----:B------:R4:W-:Y:S02]  /*12d0*/  STL.64 [R25+0x50], R52 ;  /* 0x0000503419007387 */ /* 0x0009e40000100a00 */
[----:B01--4-:R-:W-:Y:S05]  /*12e0*/  CALL.REL.NOINC `($_Z14wrapper_kernelPdS_i$_Z14recursive_funcPdS_i) ;  /* 0xfffffff4009c7944 */ /* 0x013fea0003c3ffff */
.L_x_5:
[----:B------:R-:W-:Y:S05]  /*12f0*/  BSYNC.RECONVERGENT B6 ;  /* 0x0000000000067941 */ /* 0x000fea0003800200 */
.L_x_4:
[----:B0-----:R-:W-:-:S08]  /*1300*/  DADD R52, R44, R52 ;  /* 0x000000002c347229 */ /* 0x001fd00000000034 */
[----:B------:R-:W-:-:S14]  /*1310*/  DSETP.GEU.AND P0, PT, R52, R46, PT ;  /* 0x0000002e3400722a */ /* 0x000fdc0003f0e000 */
[----:B------:R-:W-:Y:S05]  /*1320*/  @!P0 BRA `(.L_x_6) ;  /* 0xfffffff800708947 */ /* 0x000fea000383ffff */
.L_x_3:
[----:B------:R-:W-:Y:S05]  /*1330*/  BSYNC.RECONVERGENT B7 ;  /* 0x0000000000077941 */ /* 0x000fea0003800200 */
.L_x_2:
[----:B------:R-:W-:Y:S05]  /*1340*/  BRA `(.L_x_7) ;  /* 0x00000004002c7947 */ /* 0x000fea0003800000 */
.L_x_1:
[----:B------:R-:W2:Y:S01]  /*1350*/  LDL.64 R2, [R16] ;  /* 0x0000000010027983 */ /* 0x000ea20000100a00 */
[----:B------:R-:W2:Y:S02]  /*1360*/  LDCU.64 UR4, c[0x3][0x410] ;  /* 0x00c08200ff0477ac */ /* 0x000ea40008000a00 */
[----:B--2---:R-:W-:-:S14]  /*1370*/  DSETP.GT.AND P0, PT, |R2|, UR4, PT ;  /* 0x0000000402007e2a */ /* 0x004fdc000bf04200 */
[----:B------:R-:W-:Y:S05]  /*1380*/  @P0 BRA `(.L_x_7) ;  /* 0x00000004001c0947 */ /* 0x000fea0003800000 */
[----:B------:R-:W2:Y:S01]  /*1390*/  LDL.64 R2, [R16+0x8] ;  /* 0x0000080010027983 */ /* 0x000ea20000100a00 */
        /* <DEDUP_REMOVED lines=35> */
[----:B------:R-:W0:Y:S01]  /*15d0*/  S2R R5, SR_LANEID ;  /* 0x0000000000057919 */ /* 0x000e220000000000 */
[----:B------:R-:W-:Y:S01]  /*15e0*/  VOTEU.ANY UR6, UPT, PT ;  /* 0x0000000000067886 */ /* 0x000fe200038e0100 */
[----:B------:R-:W1:Y:S01]  /*15f0*/  LDC.64 R2, c[0x4][0x8] ;  /* 0x01000200ff027b82 */ /* 0x000e620000000a00 */
[----:B------:R-:W0:Y:S01]  /*1600*/  FLO.U32 R0, UR6 ;  /* 0x0000000600007d00 */ /* 0x000e2200080e0000 */
[----:B------:R-:W1:Y:S01]  /*1610*/  LDCU.64 UR4, c[0x0][0x358] ;  /* 0x00006b00ff0477ac */ /* 0x000e620008000a00 */
[----:B------:R-:W2:Y:S04]  /*1620*/  LDL.64 R6, [R17+0x8] ;  /* 0x0000080011067983 */ /* 0x000ea80000100a00 */
[----:B------:R-:W3:Y:S02]  /*1630*/  LDL.64 R8, [R17+0x10] ;  /* 0x0000100011087983 */ /* 0x000ee40000100a00 */
[----:B------:R-:W1:Y:S02]  /*1640*/  POPC R19, UR6 ;  /* 0x0000000600137d09 */ /* 0x000e640008000000 */
[----:B------:R-:W4:Y:S04]  /*1650*/  LDL.64 R10, [R17+0x18] ;  /* 0x00001800110a7983 */ /* 0x000f280000100a00 */
[----:B------:R-:W5:Y:S04]  /*1660*/  LDL.64 R12, [R17+0x20] ;  /* 0x00002000110c7983 */ /* 0x000f680000100a00 */
[----:B------:R-:W5:Y:S04]  /*1670*/  LDL.64 R14, [R17+0x28] ;  /* 0x00002800110e7983 */ /* 0x000f680000100a00 */
[----:B------:R-:W5:Y:S04]  /*1680*/  LDL.64 R22, [R17+0x30] ;  /* 0x0000300011167983 */ /* 0x000f680000100a00 */
[----:B------:R-:W5:Y:S01]  /*1690*/  LDL.64 R24, [R17+0x38] ;  /* 0x0000380011187983 */ /* 0x000f620000100a00 */
[----:B0-----:R-:W-:-:S03]  /*16a0*/  ISETP.EQ.U32.AND P0, PT, R0, R5, PT ;  /* 0x000000050000720c */ /* 0x001fc60003f02070 */
[----:B------:R-:W5:Y:S04]  /*16b0*/  LDL.64 R28, [R17+0x40] ;  /* 0x00004000111c7983 */ /* 0x000f680000100a00 */
[----:B------:R-:W2:Y:S04]  /*16c0*/  LDL.64 R4, [R17] ;  /* 0x0000000011047983 */ /* 0x000ea80000100a00 */
[----:B------:R-:W5:Y:S04]  /*16d0*/  LDL.64 R30, [R17+0x48] ;  /* 0x00004800111e7983 */ /* 0x000f680000100a00 */
[----:B-1----:R0:W3:Y:S01]  /*16e0*/  @P0 ATOMG.E.ADD.STRONG.GPU PT, R33, desc[UR4][R2.64], R19 ;  /* 0x80000013022109a8 */ /* 0x0020e200081ef104 */
[----:B------:R-:W1:Y:S01]  /*16f0*/  S2R R16, SR_LTMASK ;  /* 0x0000000000107919 */ /* 0x000e620000003900 */
[----:B0-----:R-:W0:Y:S01]  /*1700*/  LDC.64 R2, c[0x4][RZ] ;  /* 0x01000000ff027b82 */ /* 0x001e220000000a00 */
[----:B-1----:R-:W-:-:S06]  /*1710*/  LOP3.LUT R16, R16, UR6, RZ, 0xc0, !PT ;  /* 0x0000000610107c12 */ /* 0x002fcc000f8ec0ff */
[----:B------:R-:W1:Y:S01]  /*1720*/  POPC R16, R16 ;  /* 0x0000001000107309 */ /* 0x000e620000000000 */
[----:B---3--:R-:W1:Y:S02]  /*1730*/  SHFL.IDX PT, R19, R33, R0, 0x1f ;  /* 0x00001f0021137589 */ /* 0x008e6400000e0000 */
[----:B-1----:R-:W-:-:S05]  /*1740*/  IADD3 R19, PT, PT, R19, R16, RZ ;  /* 0x0000001013137210 */ /* 0x002fca0007ffe0ff */
[----:B0-----:R-:W-:-:S05]  /*1750*/  IMAD.WIDE R2, R19, 0x50, R2 ;  /* 0x0000005013027825 */ /* 0x001fca00078e0202 */
[----:B--2---:R0:W-:Y:S04]  /*1760*/  STG.E.64 desc[UR4][R2.64], R4 ;  /* 0x0000000402007986 */ /* 0x0041e8000c101b04 */
[----:B------:R0:W-:Y:S04]  /*1770*/  STG.E.64 desc[UR4][R2.64+0x8], R6 ;  /* 0x0000080602007986 */ /* 0x0001e8000c101b04 */
[----:B------:R0:W-:Y:S04]  /*1780*/  STG.E.64 desc[UR4][R2.64+0x10], R8 ;  /* 0x0000100802007986 */ /* 0x0001e8000c101b04 */
[----:B----4-:R0:W-:Y:S04]  /*1790*/  STG.E.64 desc[UR4][R2.64+0x18], R10 ;  /* 0x0000180a02007986 */ /* 0x0101e8000c101b04 */
[----:B-----5:R0:W-:Y:S04]  /*17a0*/  STG.E.64 desc[UR4][R2.64+0x20], R12 ;  /* 0x0000200c02007986 */ /* 0x0201e8000c101b04 */
[----:B------:R0:W-:Y:S04]  /*17b0*/  STG.E.64 desc[UR4][R2.64+0x28], R14 ;  /* 0x0000280e02007986 */ /* 0x0001e8000c101b04 */
[----:B------:R0:W-:Y:S04]  /*17c0*/  STG.E.64 desc[UR4][R2.64+0x30], R22 ;  /* 0x0000301602007986 */ /* 0x0001e8000c101b04 */
[----:B------:R0:W-:Y:S04]  /*17d0*/  STG.E.64 desc[UR4][R2.64+0x38], R24 ;  /* 0x0000381802007986 */ /* 0x0001e8000c101b04 */
[----:B------:R0:W-:Y:S04]  /*17e0*/  STG.E.64 desc[UR4][R2.64+0x40], R28 ;  /* 0x0000401c02007986 */ /* 0x0001e8000c101b04 */
[----:B------:R0:W-:Y:S02]  /*17f0*/  STG.E.64 desc[UR4][R2.64+0x48], R30 ;  /* 0x0000481e02007986 */ /* 0x0001e4000c101b04 */
.L_x_7:
[----:B------:R-:W-:Y:S05]  /*1800*/  BSYNC.RECONVERGENT B8 ;  /* 0x0000000000087941 */ /* 0x000fea0003800200 */
.L_x_0:
[----:B------:R-:W2:Y:S01]  /*1810*/  LDL R20, [R1+0xb4] ;  /* 0x0000b40001147983 */ /* 0x000ea20000100800 */
[----:B0-----:R-:W-:Y:S01]  /*1820*/  IMAD.MOV.U32 R3, RZ, RZ, R18 ;  /* 0x000000ffff037224 */ /* 0x001fe200078e0012 */
[----:B------:R0:W-:Y:S05]  /*1830*/  BMOV.32 B6, R27 ;  /* 0x0000001b06007356 */ /* 0x0001ea0000000000 */
[----:B------:R-:W2:Y:S01]  /*1840*/  LDL R21, [R1+0xb8] ;  /* 0x0000b80001157983 */ /* 0x000ea20000100800 */
[----:B------:R3:W-:Y:S05]  /*1850*/  BMOV.32 B7, R36 ;  /* 0x0000002407007356 */ /* 0x0007ea0000000000 */
[----:B------:R4:W-:Y:S05]  /*1860*/  BMOV.32 B8, R37 ;  /* 0x0000002508007356 */ /* 0x0009ea0000000000 */
[----:B------:R-:W2:Y:S04]  /*1870*/  LDL R2, [R1+0xa0] ;  /* 0x0000a00001027983 */ /* 0x000ea80000100800 */
        /* <DEDUP_REMOVED lines=8> */
[----:B-1----:R-:W2:Y:S04]  /*1900*/  LDL R26, [R1+0xcc] ;  /* 0x0000cc00011a7983 */ /* 0x002ea80000100800 */
[----:B0-----:R-:W2:Y:S04]  /*1910*/  LDL R27, [R1+0xd0] ;  /* 0x0000d000011b7983 */ /* 0x001ea80000100800 */
[----:B------:R-:W2:Y:S04]  /*1920*/  LDL R28, [R1+0xd4] ;  /* 0x0000d400011c7983 */ /* 0x000ea80000100800 */
[----:B------:R-:W2:Y:S04]  /*1930*/  LDL R29, [R1+0xd8] ;  /* 0x0000d800011d7983 */ /* 0x000ea80000100800 */
[----:B------:R-:W2:Y:S04]  /*1940*/  LDL R30, [R1+0xdc] ;  /* 0x0000dc00011e7983 */ /* 0x000ea80000100800 */
[----:B------:R-:W2:Y:S04]  /*1950*/  LDL R31, [R1+0xe0] ;  /* 0x0000e000011f7983 */ /* 0x000ea80000100800 */
[----:B---3--:R-:W2:Y:S04]  /*1960*/  LDL R36, [R1+0xe4] ;  /* 0x0000e40001247983 */ /* 0x008ea80000100800 */
[----:B----4-:R-:W2:Y:S04]  /*1970*/  LDL R37, [R1+0xe8] ;  /* 0x0000e80001257983 */ /* 0x010ea80000100800 */
[----:B------:R-:W2:Y:S04]  /*1980*/  LDL R38, [R1+0xec] ;  /* 0x0000ec0001267983 */ /* 0x000ea80000100800 */
[----:B------:R-:W2:Y:S04]  /*1990*/  LDL R39, [R1+0xf0] ;  /* 0x0000f00001277983 */ /* 0x000ea80000100800 */
[----:B------:R-:W2:Y:S04]  /*19a0*/  LDL R44, [R1+0xf4] ;  /* 0x0000f400012c7983 */ /* 0x000ea80000100800 */
[----:B------:R-:W2:Y:S04]  /*19b0*/  LDL R45, [R1+0xf8] ;  /* 0x0000f800012d7983 */ /* 0x000ea80000100800 */
[----:B------:R-:W2:Y:S04]  /*19c0*/  LDL R46, [R1+0xfc] ;  /* 0x0000fc00012e7983 */ /* 0x000ea80000100800 */
[----:B------:R-:W2:Y:S04]  /*19d0*/  LDL R47, [R1+0x100] ;  /* 0x00010000012f7983 */ /* 0x000ea80000100800 */
[----:B------:R-:W2:Y:S04]  /*19e0*/  LDL R52, [R1+0x104] ;  /* 0x0001040001347983 */ /* 0x000ea80000100800 */
[----:B------:R0:W2:Y:S02]  /*19f0*/  LDL R53, [R1+0x108] ;  /* 0x0001080001357983 */ /* 0x0000a40000100800 */
[----:B0-----:R-:W-:Y:S01]  /*1a00*/  MOV R1, R3 ;  /* 0x0000000300017202 */ /* 0x001fe20000000f00 */
[----:B--2---:R-:W-:Y:S06]  /*1a10*/  RET.REL.NODEC R20 `(_Z14wrapper_kernelPdS_i) ;  /* 0xffffffe414787950 */ /* 0x004fec0003c3ffff */
.L_x_8:
[----:B------:R-:W-:-:S00]  /*1a20*/  BRA `(.L_x_8) ;  /* 0xfffffffc00fc7947 */ /* 0x000fc0000383ffff */
[----:B------:R-:W-:-:S00]  /*1a30*/  NOP ;  /* 0x0000000000007918 */ /* 0x000fc00000000000 */
        /* <DEDUP_REMOVED lines=12> */
.L_x_9:


//--------------------- .nv.shared.reserved.0     --------------------------
	.section	.nv.shared.reserved.0,"aw",@nobits
	.weak		__nv_reservedSMEM_offset_0_alias
	.size		__nv_reservedSMEM_offset_0_alias, 0, 64
	.other		__nv_reservedSMEM_offset_0_alias,@"STO_CUDA_RESERVED_SHARED STV_DEFAULT"
__nv_reservedSMEM_offset_0_alias:
	.zero		0
	.zero		64


//--------------------- .nv.global                --------------------------
	.section	.nv.global,"aw",@nobits
	.align	8
.nv.global:
	.type		global_storage,@object
	.size		global_storage,(counter - global_storage)
global_storage:
	.zero		960000
	.type		counter,@object
	.size		counter,(.L_1 - counter)
counter:
	.zero		4
.L_1:


//--------------------- .nv.constant0._Z14wrapper_kernelPdS_i --------------------------
	.section	.nv.constant0._Z14wrapper_kernelPdS_i,"a",@progbits
	.sectionflags	@""
	.align	4
.nv.constant0._Z14wrapper_kernelPdS_i:
	.zero		916


//--------------------- SYMBOLS --------------------------

	.type		.nv.reservedSmem.offset0,@object
	.size		.nv.reservedSmem.offset0,0x4
